//
// Generated by NVIDIA NVVM Compiler
//
// Compiler Build ID: CL-36424714
// Cuda compilation tools, release 13.0, V13.0.88
// Based on NVVM 20.0.0
//

.version 9.0
.target sm_100
.address_size 64

	// .globl	_Z17reduceSharedBlockPKfPfi
// _ZZ17reduceSharedBlockPKfPfiE5sdata has been demoted

.visible .entry _Z17reduceSharedBlockPKfPfi(
	.param .u64 .ptr .align 1 _Z17reduceSharedBlockPKfPfi_param_0,
	.param .u64 .ptr .align 1 _Z17reduceSharedBlockPKfPfi_param_1,
	.param .u32 _Z17reduceSharedBlockPKfPfi_param_2
)
{
	.reg .pred 	%p<6>;
	.reg .b32 	%r<14>;
	.reg .b32 	%f<10>;
	.reg .b64 	%rd<7>;
	// demoted variable
	.shared .align 4 .b8 _ZZ17reduceSharedBlockPKfPfiE5sdata[1024];
	ld.param.u64 	%rd1, [_Z17reduceSharedBlockPKfPfi_param_0];
	ld.param.u64 	%rd2, [_Z17reduceSharedBlockPKfPfi_param_1];
	ld.param.u32 	%r7, [_Z17reduceSharedBlockPKfPfi_param_2];
	mov.u32 	%r1, %tid.x;
	mov.u32 	%r8, %ctaid.x;
	mov.u32 	%r13, %ntid.x;
	mad.lo.s32 	%r3, %r8, %r13, %r1;
	setp.ge.s32 	%p1, %r3, %r7;
	mov.f32 	%f9, 0f00000000;
	@%p1 bra 	$L__BB0_2;
	cvta.to.global.u64 	%rd3, %rd1;
	mul.wide.s32 	%rd4, %r3, 4;
	add.s64 	%rd5, %rd3, %rd4;
	ld.global.f32 	%f9, [%rd5];
$L__BB0_2:
	shl.b32 	%r9, %r1, 2;
	mov.u32 	%r10, _ZZ17reduceSharedBlockPKfPfiE5sdata;
	add.s32 	%r4, %r10, %r9;
	st.shared.f32 	[%r4], %f9;
	bar.sync 	0;
	setp.lt.u32 	%p2, %r13, 2;
	@%p2 bra 	$L__BB0_6;
$L__BB0_3:
	shr.u32 	%r6, %r13, 1;
	setp.ge.u32 	%p3, %r1, %r6;
	@%p3 bra 	$L__BB0_5;
	shl.b32 	%r11, %r6, 2;
	add.s32 	%r12, %r4, %r11;
	ld.shared.f32 	%f4, [%r12];
	ld.shared.f32 	%f5, [%r4];
	add.f32 	%f6, %f4, %f5;
	st.shared.f32 	[%r4], %f6;
$L__BB0_5:
	bar.sync 	0;
	setp.gt.u32 	%p4, %r13, 3;
	mov.u32 	%r13, %r6;
	@%p4 bra 	$L__BB0_3;
$L__BB0_6:
	setp.ne.s32 	%p5, %r1, 0;
	@%p5 bra 	$L__BB0_8;
	ld.shared.f32 	%f7, [_ZZ17reduceSharedBlockPKfPfiE5sdata];
	cvta.to.global.u64 	%rd6, %rd2;
	atom.global.add.f32 	%f8, [%rd6], %f7;
$L__BB0_8:
	ret;

}


// ===== COMPILED SASS (sm_100) =====

	.target	sm_100

	.elftype	@"ET_EXEC"


//--------------------- .note.nv.tkinfo           --------------------------
	.section	.note.nv.tkinfo,"",@"SHT_NOTE"
	.sectionflags	@"SHF_NOTE_NV_TKINFO"
	.tkinfo
        /*0018*/ 	.word	0x00000002
        /*0030*/ 	.string	""
        /*0030*/ 	.string	"ptxas"
        /*0030*/ 	.string	"Cuda compilation tools, release 13.0, V13.0.88"
        /*0030*/ 	.string	"Build cuda_13.0.r13.0/compiler.36424714_0"
        /*0030*/ 	.string	"-arch sm_100 -m 64 "



//--------------------- .note.nv.cuinfo           --------------------------
	.section	.note.nv.cuinfo,"",@"SHT_NOTE"
	.sectionflags	@"SHF_NOTE_NV_CUINFO"
        /*0018*/ 	.short	0x0002
        /*001a*/ 	.short	0x0064
        /*001c*/ 	.short	0x0082
	.zero		2


//--------------------- .nv.info                  --------------------------
	.section	.nv.info,"",@"SHT_CUDA_INFO"
	.align	4


	//----- nvinfo : EIATTR_REGCOUNT
	.align		4
        /*0000*/ 	.byte	0x04, 0x2f
        /*0002*/ 	.short	(.L_1 - .L_0)
	.align		4
.L_0:
        /*0004*/ 	.word	index@(_Z17reduceSharedBlockPKfPfi)
        /*0008*/ 	.word	0x0000000a


	//----- nvinfo : EIATTR_FRAME_SIZE
	.align		4
.L_1:
        /*000c*/ 	.byte	0x04, 0x11
        /*000e*/ 	.short	(.L_3 - .L_2)
	.align		4
.L_2:
        /*0010*/ 	.word	index@(_Z17reduceSharedBlockPKfPfi)
        /*0014*/ 	.word	0x00000000


	//----- nvinfo : EIATTR_MIN_STACK_SIZE
	.align		4
.L_3:
        /*0018*/ 	.byte	0x04, 0x12
        /*001a*/ 	.short	(.L_5 - .L_4)
	.align		4
.L_4:
        /*001c*/ 	.word	index@(_Z17reduceSharedBlockPKfPfi)
        /*0020*/ 	.word	0x00000000
.L_5:


//--------------------- .nv.compat                --------------------------
	.section	.nv.compat,"",@"SHT_CUDA_COMPAT_INFO"
	.align	4
        /*0000*/ 	.byte	0x02, 0x09, 0x00, 0x00, 0x02, 0x02, 0x01, 0x00, 0x02, 0x05, 0x05, 0x00, 0x03, 0x07, 0x01, 0x01
        /*0010*/ 	.byte	0x02, 0x03, 0x00, 0x00, 0x02, 0x06, 0x01, 0x00, 0x04, 0x0b, 0x08, 0x00, 0x09, 0x00, 0x00, 0x00
        /*0020*/ 	.byte	0x00, 0x00, 0x00, 0x00


//--------------------- .nv.info._Z17reduceSharedBlockPKfPfi --------------------------
	.section	.nv.info._Z17reduceSharedBlockPKfPfi,"",@"SHT_CUDA_INFO"
	.sectionflags	@""
	.align	4


	//----- nvinfo : EIATTR_CUDA_API_VERSION
	.align		4
        /*0000*/ 	.byte	0x04, 0x37
        /*0002*/ 	.short	(.L_7 - .L_6)
.L_6:
        /*0004*/ 	.word	0x00000082


	//----- nvinfo : EIATTR_KPARAM_INFO
	.align		4
.L_7:
        /*0008*/ 	.byte	0x04, 0x17
        /*000a*/ 	.short	(.L_9 - .L_8)
.L_8:
        /*000c*/ 	.word	0x00000000
        /*0010*/ 	.short	0x0002
        /*0012*/ 	.short	0x0010
        /*0014*/ 	.byte	0x00, 0xf0, 0x11, 0x00


	//----- nvinfo : EIATTR_KPARAM_INFO
	.align		4
.L_9:
        /*0018*/ 	.byte	0x04, 0x17
        /*001a*/ 	.short	(.L_11 - .L_10)
.L_10:
        /*001c*/ 	.word	0x00000000
        /*0020*/ 	.short	0x0001
        /*0022*/ 	.short	0x0008
        /*0024*/ 	.byte	0x00, 0xf5, 0x21, 0x00


	//----- nvinfo : EIATTR_KPARAM_INFO
	.align		4
.L_11:
        /*0028*/ 	.byte	0x04, 0x17
        /*002a*/ 	.short	(.L_13 - .L_12)
.L_12:
        /*002c*/ 	.word	0x00000000
        /*0030*/ 	.short	0x0000
        /*0032*/ 	.short	0x0000
        /*0034*/ 	.byte	0x00, 0xf5, 0x21, 0x00


	//----- nvinfo : EIATTR_SPARSE_MMA_MASK
	.align		4
.L_13:
        /*0038*/ 	.byte	0x03, 0x50
        /*003a*/ 	.short	0x0000


	//----- nvinfo : EIATTR_MAXREG_COUNT
	.align		4
        /*003c*/ 	.byte	0x03, 0x1b
        /*003e*/ 	.short	0x00ff


	//----- nvinfo : EIATTR_NUM_BARRIERS
	.align		4
        /*0040*/ 	.byte	0x02, 0x4c
        /*0042*/ 	.byte	0x01
	.zero		1


	//----- nvinfo : EIATTR_MERCURY_ISA_VERSION
	.align		4
        /*0044*/ 	.byte	0x03, 0x5f
        /*0046*/ 	.short	0x0101


	//----- nvinfo : EIATTR_VRC_CTA_INIT_COUNT
	.align		4
        /*0048*/ 	.byte	0x02, 0x4a
	.zero		1
	.zero		1


	//----- nvinfo : EIATTR_EXIT_INSTR_OFFSETS
	.align		4
        /*004c*/ 	.byte	0x04, 0x1c
        /*004e*/ 	.short	(.L_15 - .L_14)


	//   ....[0]....
.L_14:
        /*0050*/ 	.word	0x00000200


	//   ....[1]....
        /*0054*/ 	.word	0x00000270


	//----- nvinfo : EIATTR_CBANK_PARAM_SIZE
	.align		4
.L_15:
        /*0058*/ 	.byte	0x03, 0x19
        /*005a*/ 	.short	0x0014


	//----- nvinfo : EIATTR_PARAM_CBANK
	.align		4
        /*005c*/ 	.byte	0x04, 0x0a
        /*005e*/ 	.short	(.L_17 - .L_16)
	.align		4
.L_16:
        /*0060*/ 	.word	index@(.nv.constant0._Z17reduceSharedBlockPKfPfi)
        /*0064*/ 	.short	0x0380
        /*0066*/ 	.short	0x0014


	//----- nvinfo : EIATTR_SW_WAR
	.align		4
.L_17:
        /*0068*/ 	.byte	0x04, 0x36
        /*006a*/ 	.short	(.L_19 - .L_18)
.L_18:
        /*006c*/ 	.word	0x00000008
.L_19:


//--------------------- .nv.callgraph             --------------------------
	.section	.nv.callgraph,"",@"SHT_CUDA_CALLGRAPH"
	.align	4
	.sectionentsize	8
	.align		4
        /*0000*/ 	.word	0x00000000
	.align		4
        /*0004*/ 	.word	0xffffffff
	.align		4
        /*0008*/ 	.word	0x00000000
	.align		4
        /*000c*/ 	.word	0xfffffffe
	.align		4
        /*0010*/ 	.word	0x00000000
	.align		4
        /*0014*/ 	.word	0xfffffffd
	.align		4
        /*0018*/ 	.word	0x00000000
	.align		4
        /*001c*/ 	.word	0xfffffffc


//--------------------- .text._Z17reduceSharedBlockPKfPfi --------------------------
	.section	.text._Z17reduceSharedBlockPKfPfi,"ax",@progbits
	.align	128
        .global         _Z17reduceSharedBlockPKfPfi
        .type           _Z17reduceSharedBlockPKfPfi,@function
        .size           _Z17reduceSharedBlockPKfPfi,(.L_x_3 - _Z17reduceSharedBlockPKfPfi)
        .other          _Z17reduceSharedBlockPKfPfi,@"STO_CUDA_ENTRY STV_DEFAULT"
_Z17reduceSharedBlockPKfPfi:
.text._Z17reduceSharedBlockPKfPfi:
[----:B------:R-:W-:Y:S01]  /*0000*/  LDC R1, c[0x0][0x37c] ;  /* 0x0000df00ff017b82 */ /* 0x000fe20000000800 */
[----:B------:R-:W0:Y:S07]  /*0010*/  S2R R7, SR_TID.X ;  /* 0x0000000000077919 */ /* 0x000e2e0000002100 */
[----:B------:R-:W0:Y:S01]  /*0020*/  S2UR UR4, SR_CTAID.X ;  /* 0x00000000000479c3 */ /* 0x000e220000002500 */
[----:B------:R-:W1:Y:S01]  /*0030*/  LDCU UR5, c[0x0][0x390] ;  /* 0x00007200ff0577ac */ /* 0x000e620008000800 */
[----:B------:R-:W-:Y:S01]  /*0040*/  IMAD.MOV.U32 R4, RZ, RZ, RZ ;  /* 0x000000ffff047224 */ /* 0x000fe200078e00ff */
[----:B------:R-:W2:Y:S05]  /*0050*/  LDCU.64 UR6, c[0x0][0x358] ;  /* 0x00006b00ff0677ac */ /* 0x000eaa0008000a00 */
[----:B------:R-:W0:Y:S02]  /*0060*/  LDC R0, c[0x0][0x360] ;  /* 0x0000d800ff007b82 */ /* 0x000e240000000800 */
[----:B0-----:R-:W-:-:S05]  /*0070*/  IMAD R5, R0, UR4, R7 ;  /* 0x0000000400057c24 */ /* 0x001fca000f8e0207 */
[----:B-1----:R-:W-:-:S13]  /*0080*/  ISETP.GE.AND P0, PT, R5, UR5, PT ;  /* 0x0000000505007c0c */ /* 0x002fda000bf06270 */
[----:B------:R-:W0:Y:S02]  /*0090*/  @!P0 LDC.64 R2, c[0x0][0x380] ;  /* 0x0000e000ff028b82 */ /* 0x000e240000000a00 */
[----:B0-----:R-:W-:-:S05]  /*00a0*/  @!P0 IMAD.WIDE R2, R5, 0x4, R2 ;  /* 0x0000000405028825 */ /* 0x001fca00078e0202 */
[----:B--2---:R-:W2:Y:S01]  /*00b0*/  @!P0 LDG.E R4, desc[UR6][R2.64] ;  /* 0x0000000602048981 */ /* 0x004ea2000c1e1900 */
[----:B------:R-:W0:Y:S01]  /*00c0*/  S2UR UR5, SR_CgaCtaId ;  /* 0x00000000000579c3 */ /* 0x000e220000008800 */
[----:B------:R-:W-:Y:S01]  /*00d0*/  UMOV UR4, 0x400 ;  /* 0x0000040000047882 */ /* 0x000fe20000000000 */
[----:B------:R-:W-:Y:S02]  /*00e0*/  ISETP.GE.U32.AND P1, PT, R0, 0x2, PT ;  /* 0x000000020000780c */ /* 0x000fe40003f26070 */
[----:B------:R-:W-:Y:S01]  /*00f0*/  ISETP.NE.AND P0, PT, R7, RZ, PT ;  /* 0x000000ff0700720c */ /* 0x000fe20003f05270 */
[----:B0-----:R-:W-:-:S06]  /*0100*/  ULEA UR4, UR5, UR4, 0x18 ;  /* 0x0000000405047291 */ /* 0x001fcc000f8ec0ff */
[----:B------:R-:W-:-:S05]  /*0110*/  LEA R5, R7, UR4, 0x2 ;  /* 0x0000000407057c11 */ /* 0x000fca000f8e10ff */
[----:B--2---:R0:W-:Y:S01]  /*0120*/  STS [R5], R4 ;  /* 0x0000000405007388 */ /* 0x0041e20000000800 */
[----:B------:R-:W-:Y:S06]  /*0130*/  BAR.SYNC.DEFER_BLOCKING 0x0 ;  /* 0x0000000000007b1d */ /* 0x000fec0000010000 */
[----:B------:R-:W-:Y:S05]  /*0140*/  @!P1 BRA `(.L_x_0) ;  /* 0x00000000002c9947 */ /* 0x000fea0003800000 */
.L_x_1:
[----:B------:R-:W-:-:S04]  /*0150*/  SHF.R.U32.HI R6, RZ, 0x1, R0 ;  /* 0x00000001ff067819 */ /* 0x000fc80000011600 */
[----:B------:R-:W-:-:S13]  /*0160*/  ISETP.GE.U32.AND P1, PT, R7, R6, PT ;  /* 0x000000060700720c */ /* 0x000fda0003f26070 */
[----:B------:R-:W-:Y:S01]  /*0170*/  @!P1 IMAD R2, R6, 0x4, R5 ;  /* 0x0000000406029824 */ /* 0x000fe200078e0205 */
[----:B------:R-:W-:Y:S05]  /*0180*/  @!P1 LDS R3, [R5] ;  /* 0x0000000005039984 */ /* 0x000fea0000000800 */
[----:B------:R-:W0:Y:S02]  /*0190*/  @!P1 LDS R2, [R2] ;  /* 0x0000000002029984 */ /* 0x000e240000000800 */
[----:B0-----:R-:W-:-:S05]  /*01a0*/  @!P1 FADD R4, R2, R3 ;  /* 0x0000000302049221 */ /* 0x001fca0000000000 */
[----:B------:R1:W-:Y:S01]  /*01b0*/  @!P1 STS [R5], R4 ;  /* 0x0000000405009388 */ /* 0x0003e20000000800 */
[----:B------:R-:W-:Y:S01]  /*01c0*/  BAR.SYNC.DEFER_BLOCKING 0x0 ;  /* 0x0000000000007b1d */ /* 0x000fe20000010000 */
[----:B------:R-:W-:Y:S01]  /*01d0*/  ISETP.GT.U32.AND P1, PT, R0, 0x3, PT ;  /* 0x000000030000780c */ /* 0x000fe20003f24070 */
[----:B------:R-:W-:-:S12]  /*01e0*/  IMAD.MOV.U32 R0, RZ, RZ, R6 ;  /* 0x000000ffff007224 */ /* 0x000fd800078e0006 */
[----:B-1----:R-:W-:Y:S05]  /*01f0*/  @P1 BRA `(.L_x_1) ;  /* 0xfffffffc00d41947 */ /* 0x002fea000383ffff */
.L_x_0:
[----:B------:R-:W-:Y:S05]  /*0200*/  @P0 EXIT ;  /* 0x000000000000094d */ /* 0x000fea0003800000 */
[----:B------:R-:W1:Y:S01]  /*0210*/  S2UR UR5, SR_CgaCtaId ;  /* 0x00000000000579c3 */ /* 0x000e620000008800 */
[----:B------:R-:W-:-:S07]  /*0220*/  UMOV UR4, 0x400 ;  /* 0x0000040000047882 */ /* 0x000fce0000000000 */
[----:B------:R-:W2:Y:S01]  /*0230*/  LDC.64 R2, c[0x0][0x388] ;  /* 0x0000e200ff027b82 */ /* 0x000ea20000000a00 */
[----:B-1----:R-:W-:-:S09]  /*0240*/  ULEA UR4, UR5, UR4, 0x18 ;  /* 0x0000000405047291 */ /* 0x002fd2000f8ec0ff */
[----:B0-----:R-:W2:Y:S04]  /*0250*/  LDS R5, [UR4] ;  /* 0x00000004ff057984 */ /* 0x001ea80008000800 */
[----:B--2---:R-:W-:Y:S01]  /*0260*/  REDG.E.ADD.F32.FTZ.RN.STRONG.GPU desc[UR6][R2.64], R5 ;  /* 0x00000005020079a6 */ /* 0x004fe2000c12f306 */
[----:B------:R-:W-:Y:S05]  /*0270*/  EXIT ;  /* 0x000000000000794d */ /* 0x000fea0003800000 */
.L_x_2:
[----:B------:R-:W-:-:S00]  /*0280*/  BRA `(.L_x_2) ;  /* 0xfffffffc00fc7947 */ /* 0x000fc0000383ffff */
[----:B------:R-:W-:-:S00]  /*0290*/  NOP ;  /* 0x0000000000007918 */ /* 0x000fc00000000000 */
        /* <DEDUP_REMOVED lines=14> */
.L_x_3:


//--------------------- .nv.shared._Z17reduceSharedBlockPKfPfi --------------------------
	.section	.nv.shared._Z17reduceSharedBlockPKfPfi,"aw",@nobits
	.sectionflags	@""
	.align	4
.nv.shared._Z17reduceSharedBlockPKfPfi:
	.zero		2048


//--------------------- .nv.shared.reserved.0     --------------------------
	.section	.nv.shared.reserved.0,"aw",@nobits
	.weak		__nv_reservedSMEM_offset_0_alias
	.size		__nv_reservedSMEM_offset_0_alias, 0, 64
	.other		__nv_reservedSMEM_offset_0_alias,@"STO_CUDA_RESERVED_SHARED STV_DEFAULT"
__nv_reservedSMEM_offset_0_alias:
	.zero		0
	.zero		64


//--------------------- .nv.constant0._Z17reduceSharedBlockPKfPfi --------------------------
	.section	.nv.constant0._Z17reduceSharedBlockPKfPfi,"a",@progbits
	.sectionflags	@""
	.align	4
.nv.constant0._Z17reduceSharedBlockPKfPfi:
	.zero		916


//--------------------- SYMBOLS --------------------------

	.type		.nv.reservedSmem.offset0,@object
	.size		.nv.reservedSmem.offset0,0x4
	.type		.nv.reservedSmem.cap,@object
	.size		.nv.reservedSmem.cap,0x4
